//
// Generated by NVIDIA NVVM Compiler
//
// Compiler Build ID: CL-36424714
// Cuda compilation tools, release 13.0, V13.0.88
// Based on NVVM 20.0.0
//

.version 9.0
.target sm_100
.address_size 64

	// .globl	_Z6kernelPKfS0_Pfi

.visible .entry _Z6kernelPKfS0_Pfi(
	.param .u64 .ptr .align 1 _Z6kernelPKfS0_Pfi_param_0,
	.param .u64 .ptr .align 1 _Z6kernelPKfS0_Pfi_param_1,
	.param .u64 .ptr .align 1 _Z6kernelPKfS0_Pfi_param_2,
	.param .u32 _Z6kernelPKfS0_Pfi_param_3
)
{
	.reg .pred 	%p<2>;
	.reg .b32 	%r<3>;
	.reg .b32 	%f<7>;
	.reg .b64 	%rd<10>;

	ld.param.u64 	%rd2, [_Z6kernelPKfS0_Pfi_param_1];
	ld.param.u64 	%rd3, [_Z6kernelPKfS0_Pfi_param_2];
	ld.param.u32 	%r2, [_Z6kernelPKfS0_Pfi_param_3];
	cvta.to.global.u64 	%rd1, %rd3;
	mov.u32 	%r1, %tid.x;
	setp.ge.s32 	%p1, %r1, %r2;
	mov.f32 	%f6, 0f00000000;
	@%p1 bra 	$L__BB0_2;
	cvta.to.global.u64 	%rd4, %rd2;
	mul.wide.u32 	%rd5, %r1, 4;
	add.s64 	%rd6, %rd4, %rd5;
	ld.global.f32 	%f4, [%rd6];
	add.s64 	%rd7, %rd1, %rd5;
	ld.global.f32 	%f5, [%rd7];
	add.f32 	%f6, %f4, %f5;
$L__BB0_2:
	mul.wide.u32 	%rd8, %r1, 4;
	add.s64 	%rd9, %rd1, %rd8;
	st.global.f32 	[%rd9], %f6;
	ret;

}


// ===== COMPILED SASS (sm_100) =====

	.target	sm_100

	.elftype	@"ET_EXEC"


//--------------------- .note.nv.tkinfo           --------------------------
	.section	.note.nv.tkinfo,"",@"SHT_NOTE"
	.sectionflags	@"SHF_NOTE_NV_TKINFO"
	.tkinfo
        /*0018*/ 	.word	0x00000002
        /*0030*/ 	.string	""
        /*0030*/ 	.string	"ptxas"
        /*0030*/ 	.string	"Cuda compilation tools, release 13.0, V13.0.88"
        /*0030*/ 	.string	"Build cuda_13.0.r13.0/compiler.36424714_0"
        /*0030*/ 	.string	"-arch sm_100 -m 64 "



//--------------------- .note.nv.cuinfo           --------------------------
	.section	.note.nv.cuinfo,"",@"SHT_NOTE"
	.sectionflags	@"SHF_NOTE_NV_CUINFO"
        /*0018*/ 	.short	0x0002
        /*001a*/ 	.short	0x0064
        /*001c*/ 	.short	0x0082
	.zero		2


//--------------------- .nv.info                  --------------------------
	.section	.nv.info,"",@"SHT_CUDA_INFO"
	.align	4


	//----- nvinfo : EIATTR_REGCOUNT
	.align		4
        /*0000*/ 	.byte	0x04, 0x2f
        /*0002*/ 	.short	(.L_1 - .L_0)
	.align		4
.L_0:
        /*0004*/ 	.word	index@(_Z6kernelPKfS0_Pfi)
        /*0008*/ 	.word	0x0000000e


	//----- nvinfo : EIATTR_FRAME_SIZE
	.align		4
.L_1:
        /*000c*/ 	.byte	0x04, 0x11
        /*000e*/ 	.short	(.L_3 - .L_2)
	.align		4
.L_2:
        /*0010*/ 	.word	index@(_Z6kernelPKfS0_Pfi)
        /*0014*/ 	.word	0x00000000


	//----- nvinfo : EIATTR_MIN_STACK_SIZE
	.align		4
.L_3:
        /*0018*/ 	.byte	0x04, 0x12
        /*001a*/ 	.short	(.L_5 - .L_4)
	.align		4
.L_4:
        /*001c*/ 	.word	index@(_Z6kernelPKfS0_Pfi)
        /*0020*/ 	.word	0x00000000
.L_5:


//--------------------- .nv.compat                --------------------------
	.section	.nv.compat,"",@"SHT_CUDA_COMPAT_INFO"
	.align	4
        /*0000*/ 	.byte	0x02, 0x09, 0x00, 0x00, 0x02, 0x02, 0x01, 0x00, 0x02, 0x05, 0x05, 0x00, 0x03, 0x07, 0x01, 0x01
        /*0010*/ 	.byte	0x02, 0x03, 0x00, 0x00, 0x02, 0x06, 0x01, 0x00, 0x04, 0x0b, 0x08, 0x00, 0x09, 0x00, 0x00, 0x00
        /*0020*/ 	.byte	0x00, 0x00, 0x00, 0x00


//--------------------- .nv.info._Z6kernelPKfS0_Pfi --------------------------
	.section	.nv.info._Z6kernelPKfS0_Pfi,"",@"SHT_CUDA_INFO"
	.sectionflags	@""
	.align	4


	//----- nvinfo : EIATTR_CUDA_API_VERSION
	.align		4
        /*0000*/ 	.byte	0x04, 0x37
        /*0002*/ 	.short	(.L_7 - .L_6)
.L_6:
        /*0004*/ 	.word	0x00000082


	//----- nvinfo : EIATTR_KPARAM_INFO
	.align		4
.L_7:
        /*0008*/ 	.byte	0x04, 0x17
        /*000a*/ 	.short	(.L_9 - .L_8)
.L_8:
        /*000c*/ 	.word	0x00000000
        /*0010*/ 	.short	0x0003
        /*0012*/ 	.short	0x0018
        /*0014*/ 	.byte	0x00, 0xf0, 0x11, 0x00


	//----- nvinfo : EIATTR_KPARAM_INFO
	.align		4
.L_9:
        /*0018*/ 	.byte	0x04, 0x17
        /*001a*/ 	.short	(.L_11 - .L_10)
.L_10:
        /*001c*/ 	.word	0x00000000
        /*0020*/ 	.short	0x0002
        /*0022*/ 	.short	0x0010
        /*0024*/ 	.byte	0x00, 0xf5, 0x21, 0x00


	//----- nvinfo : EIATTR_KPARAM_INFO
	.align		4
.L_11:
        /*0028*/ 	.byte	0x04, 0x17
        /*002a*/ 	.short	(.L_13 - .L_12)
.L_12:
        /*002c*/ 	.word	0x00000000
        /*0030*/ 	.short	0x0001
        /*0032*/ 	.short	0x0008
        /*0034*/ 	.byte	0x00, 0xf5, 0x21, 0x00


	//----- nvinfo : EIATTR_KPARAM_INFO
	.align		4
.L_13:
        /*0038*/ 	.byte	0x04, 0x17
        /*003a*/ 	.short	(.L_15 - .L_14)
.L_14:
        /*003c*/ 	.word	0x00000000
        /*0040*/ 	.short	0x0000
        /*0042*/ 	.short	0x0000
        /*0044*/ 	.byte	0x00, 0xf5, 0x21, 0x00


	//----- nvinfo : EIATTR_SPARSE_MMA_MASK
	.align		4
.L_15:
        /*0048*/ 	.byte	0x03, 0x50
        /*004a*/ 	.short	0x0000


	//----- nvinfo : EIATTR_MAXREG_COUNT
	.align		4
        /*004c*/ 	.byte	0x03, 0x1b
        /*004e*/ 	.short	0x00ff


	//----- nvinfo : EIATTR_MERCURY_ISA_VERSION
	.align		4
        /*0050*/ 	.byte	0x03, 0x5f
        /*0052*/ 	.short	0x0101


	//----- nvinfo : EIATTR_VRC_CTA_INIT_COUNT
	.align		4
        /*0054*/ 	.byte	0x02, 0x4a
	.zero		1
	.zero		1


	//----- nvinfo : EIATTR_EXIT_INSTR_OFFSETS
	.align		4
        /*0058*/ 	.byte	0x04, 0x1c
        /*005a*/ 	.short	(.L_17 - .L_16)


	//   ....[0]....
.L_16:
        /*005c*/ 	.word	0x00000130


	//----- nvinfo : EIATTR_CRS_STACK_SIZE
	.align		4
.L_17:
        /*0060*/ 	.byte	0x04, 0x1e
        /*0062*/ 	.short	(.L_19 - .L_18)
.L_18:
        /*0064*/ 	.word	0x00000000


	//----- nvinfo : EIATTR_CBANK_PARAM_SIZE
	.align		4
.L_19:
        /*0068*/ 	.byte	0x03, 0x19
        /*006a*/ 	.short	0x001c


	//----- nvinfo : EIATTR_PARAM_CBANK
	.align		4
        /*006c*/ 	.byte	0x04, 0x0a
        /*006e*/ 	.short	(.L_21 - .L_20)
	.align		4
.L_20:
        /*0070*/ 	.word	index@(.nv.constant0._Z6kernelPKfS0_Pfi)
        /*0074*/ 	.short	0x0380
        /*0076*/ 	.short	0x001c


	//----- nvinfo : EIATTR_SW_WAR
	.align		4
.L_21:
        /*0078*/ 	.byte	0x04, 0x36
        /*007a*/ 	.short	(.L_23 - .L_22)
.L_22:
        /*007c*/ 	.word	0x00000008
.L_23:


//--------------------- .nv.callgraph             --------------------------
	.section	.nv.callgraph,"",@"SHT_CUDA_CALLGRAPH"
	.align	4
	.sectionentsize	8
	.align		4
        /*0000*/ 	.word	0x00000000
	.align		4
        /*0004*/ 	.word	0xffffffff
	.align		4
        /*0008*/ 	.word	0x00000000
	.align		4
        /*000c*/ 	.word	0xfffffffe
	.align		4
        /*0010*/ 	.word	0x00000000
	.align		4
        /*0014*/ 	.word	0xfffffffd
	.align		4
        /*0018*/ 	.word	0x00000000
	.align		4
        /*001c*/ 	.word	0xfffffffc


//--------------------- .text._Z6kernelPKfS0_Pfi  --------------------------
	.section	.text._Z6kernelPKfS0_Pfi,"ax",@progbits
	.align	128
        .global         _Z6kernelPKfS0_Pfi
        .type           _Z6kernelPKfS0_Pfi,@function
        .size           _Z6kernelPKfS0_Pfi,(.L_x_3 - _Z6kernelPKfS0_Pfi)
        .other          _Z6kernelPKfS0_Pfi,@"STO_CUDA_ENTRY STV_DEFAULT"
_Z6kernelPKfS0_Pfi:
.text._Z6kernelPKfS0_Pfi:
[----:B------:R-:W-:Y:S01]  /*0000*/  LDC R1, c[0x0][0x37c] ;  /* 0x0000df00ff017b82 */ /* 0x000fe20000000800 */
[----:B------:R-:W0:Y:S01]  /*0010*/  S2R R11, SR_TID.X ;  /* 0x00000000000b7919 */ /* 0x000e220000002100 */
[----:B------:R-:W0:Y:S06]  /*0020*/  LDCU UR6, c[0x0][0x398] ;  /* 0x00007300ff0677ac */ /* 0x000e2c0008000800 */
[----:B------:R-:W1:Y:S01]  /*0030*/  LDC.64 R2, c[0x0][0x390] ;  /* 0x0000e400ff027b82 */ /* 0x000e620000000a00 */
[----:B------:R-:W-:Y:S01]  /*0040*/  BSSY.RECONVERGENT B0, `(.L_x_0) ;  /* 0x000000d000007945 */ /* 0x000fe20003800200 */
[----:B------:R-:W-:Y:S01]  /*0050*/  HFMA2 R9, -RZ, RZ, 0, 0 ;  /* 0x00000000ff097431 */ /* 0x000fe200000001ff */
[----:B------:R-:W2:Y:S01]  /*0060*/  LDCU.64 UR4, c[0x0][0x358] ;  /* 0x00006b00ff0477ac */ /* 0x000ea20008000a00 */
[C---:B0-----:R-:W-:Y:S01]  /*0070*/  ISETP.GE.AND P0, PT, R11.reuse, UR6, PT ;  /* 0x000000060b007c0c */ /* 0x041fe2000bf06270 */
[----:B-1----:R-:W-:-:S12]  /*0080*/  IMAD.WIDE.U32 R6, R11, 0x4, R2 ;  /* 0x000000040b067825 */ /* 0x002fd800078e0002 */
[----:B--2---:R-:W-:Y:S05]  /*0090*/  @P0 BRA `(.L_x_1) ;  /* 0x00000000001c0947 */ /* 0x004fea0003800000 */
[----:B------:R-:W0:Y:S08]  /*00a0*/  LDC.64 R2, c[0x0][0x388] ;  /* 0x0000e200ff027b82 */ /* 0x000e300000000a00 */
[----:B------:R-:W1:Y:S01]  /*00b0*/  LDC.64 R4, c[0x0][0x390] ;  /* 0x0000e400ff047b82 */ /* 0x000e620000000a00 */
[----:B0-----:R-:W-:-:S06]  /*00c0*/  IMAD.WIDE.U32 R2, R11, 0x4, R2 ;  /* 0x000000040b027825 */ /* 0x001fcc00078e0002 */
[----:B------:R-:W2:Y:S01]  /*00d0*/  LDG.E R2, desc[UR4][R2.64] ;  /* 0x0000000402027981 */ /* 0x000ea2000c1e1900 */
[----:B-1----:R-:W-:-:S06]  /*00e0*/  IMAD.WIDE.U32 R4, R11, 0x4, R4 ;  /* 0x000000040b047825 */ /* 0x002fcc00078e0004 */
[----:B------:R-:W2:Y:S02]  /*00f0*/  LDG.E R5, desc[UR4][R4.64] ;  /* 0x0000000404057981 */ /* 0x000ea4000c1e1900 */
[----:B--2---:R-:W-:-:S07]  /*0100*/  FADD R9, R2, R5 ;  /* 0x0000000502097221 */ /* 0x004fce0000000000 */
.L_x_1:
[----:B------:R-:W-:Y:S05]  /*0110*/  BSYNC.RECONVERGENT B0 ;  /* 0x0000000000007941 */ /* 0x000fea0003800200 */
.L_x_0:
[----:B------:R-:W-:Y:S01]  /*0120*/  STG.E desc[UR4][R6.64], R9 ;  /* 0x0000000906007986 */ /* 0x000fe2000c101904 */
[----:B------:R-:W-:Y:S05]  /*0130*/  EXIT ;  /* 0x000000000000794d */ /* 0x000fea0003800000 */
.L_x_2:
[----:B------:R-:W-:-:S00]  /*0140*/  BRA `(.L_x_2) ;  /* 0xfffffffc00fc7947 */ /* 0x000fc0000383ffff */
[----:B------:R-:W-:-:S00]  /*0150*/  NOP ;  /* 0x0000000000007918 */ /* 0x000fc00000000000 */
        /* <DEDUP_REMOVED lines=10> */
.L_x_3:


//--------------------- .nv.shared.reserved.0     --------------------------
	.section	.nv.shared.reserved.0,"aw",@nobits
	.weak		__nv_reservedSMEM_offset_0_alias
	.size		__nv_reservedSMEM_offset_0_alias, 0, 64
	.other		__nv_reservedSMEM_offset_0_alias,@"STO_CUDA_RESERVED_SHARED STV_DEFAULT"
__nv_reservedSMEM_offset_0_alias:
	.zero		0
	.zero		64


//--------------------- .nv.constant0._Z6kernelPKfS0_Pfi --------------------------
	.section	.nv.constant0._Z6kernelPKfS0_Pfi,"a",@progbits
	.sectionflags	@""
	.align	4
.nv.constant0._Z6kernelPKfS0_Pfi:
	.zero		924


//--------------------- SYMBOLS --------------------------

	.type		.nv.reservedSmem.offset0,@object
	.size		.nv.reservedSmem.offset0,0x4
